//
// Generated by NVIDIA NVVM Compiler
//
// Compiler Build ID: CL-36424714
// Cuda compilation tools, release 13.0, V13.0.88
// Based on NVVM 20.0.0
//

.version 9.0
.target sm_100
.address_size 64

	// .globl	_Z3addiiPi
.extern .func  (.param .b32 func_retval0) vprintf
(
	.param .b64 vprintf_param_0,
	.param .b64 vprintf_param_1
)
;
.global .align 1 .b8 $str[22] = {97, 32, 118, 97, 108, 116, 111, 122, 111, 32, 101, 114, 116, 101, 107, 101, 58, 32, 37, 100, 10};

.visible .entry _Z3addiiPi(
	.param .u32 _Z3addiiPi_param_0,
	.param .u32 _Z3addiiPi_param_1,
	.param .u64 .ptr .align 1 _Z3addiiPi_param_2
)
{
	.local .align 8 .b8 	__local_depot0[8];
	.reg .b64 	%SP;
	.reg .b64 	%SPL;
	.reg .pred 	%p<3>;
	.reg .b32 	%r<14>;
	.reg .b64 	%rd<8>;

	mov.u64 	%SPL, __local_depot0;
	cvta.local.u64 	%SP, %SPL;
	ld.param.u64 	%rd3, [_Z3addiiPi_param_2];
	cvta.to.global.u64 	%rd1, %rd3;
	mov.u32 	%r6, %tid.x;
	mov.u32 	%r7, %ctaid.x;
	mov.u32 	%r1, %ntid.x;
	mad.lo.s32 	%r13, %r7, %r1, %r6;
	ld.global.u32 	%r8, [%rd1];
	setp.ge.s32 	%p1, %r13, %r8;
	@%p1 bra 	$L__BB0_3;
	mov.u32 	%r9, %nctaid.x;
	mul.lo.s32 	%r3, %r1, %r9;
	add.u64 	%rd4, %SP, 0;
	add.u64 	%rd2, %SPL, 0;
	mov.u64 	%rd5, $str;
$L__BB0_2:
	st.local.u32 	[%rd2], %r13;
	cvta.global.u64 	%rd6, %rd5;
	{ // callseq 0, 0
	.param .b64 param0;
	st.param.b64 	[param0], %rd6;
	.param .b64 param1;
	st.param.b64 	[param1], %rd4;
	.param .b32 retval0;
	call.uni (retval0), 
	vprintf, 
	(
	param0, 
	param1
	);
	ld.param.b32 	%r10, [retval0];
	} // callseq 0
	bar.sync 	0;
	add.s32 	%r13, %r13, %r3;
	ld.global.u32 	%r12, [%rd1];
	setp.lt.s32 	%p2, %r13, %r12;
	@%p2 bra 	$L__BB0_2;
$L__BB0_3:
	ret;

}


// ===== COMPILED SASS (sm_100) =====

	.target	sm_100

	.elftype	@"ET_EXEC"


//--------------------- .note.nv.tkinfo           --------------------------
	.section	.note.nv.tkinfo,"",@"SHT_NOTE"
	.sectionflags	@"SHF_NOTE_NV_TKINFO"
	.tkinfo
        /*0018*/ 	.word	0x00000002
        /*0030*/ 	.string	""
        /*0030*/ 	.string	"ptxas"
        /*0030*/ 	.string	"Cuda compilation tools, release 13.0, V13.0.88"
        /*0030*/ 	.string	"Build cuda_13.0.r13.0/compiler.36424714_0"
        /*0030*/ 	.string	"-arch sm_100 -m 64 "



//--------------------- .note.nv.cuinfo           --------------------------
	.section	.note.nv.cuinfo,"",@"SHT_NOTE"
	.sectionflags	@"SHF_NOTE_NV_CUINFO"
        /*0018*/ 	.short	0x0002
        /*001a*/ 	.short	0x0064
        /*001c*/ 	.short	0x0082
	.zero		2


//--------------------- .nv.info                  --------------------------
	.section	.nv.info,"",@"SHT_CUDA_INFO"
	.align	4


	//----- nvinfo : EIATTR_REGCOUNT
	.align		4
        /*0000*/ 	.byte	0x04, 0x2f
        /*0002*/ 	.short	(.L_2 - .L_1)
	.align		4
.L_1:
        /*0004*/ 	.word	index@(_Z3addiiPi)
        /*0008*/ 	.word	0x00000018


	//----- nvinfo : EIATTR_FRAME_SIZE
	.align		4
.L_2:
        /*000c*/ 	.byte	0x04, 0x11
        /*000e*/ 	.short	(.L_4 - .L_3)
	.align		4
.L_3:
        /*0010*/ 	.word	index@(_Z3addiiPi)
        /*0014*/ 	.word	0x00000008


	//----- nvinfo : EIATTR_MIN_STACK_SIZE
	.align		4
.L_4:
        /*0018*/ 	.byte	0x04, 0x12
        /*001a*/ 	.short	(.L_6 - .L_5)
	.align		4
.L_5:
        /*001c*/ 	.word	index@(_Z3addiiPi)
        /*0020*/ 	.word	0x00000008
.L_6:


//--------------------- .nv.compat                --------------------------
	.section	.nv.compat,"",@"SHT_CUDA_COMPAT_INFO"
	.align	4
        /*0000*/ 	.byte	0x02, 0x09, 0x00, 0x00, 0x02, 0x02, 0x01, 0x00, 0x02, 0x05, 0x05, 0x00, 0x03, 0x07, 0x01, 0x01
        /*0010*/ 	.byte	0x02, 0x03, 0x00, 0x00, 0x02, 0x06, 0x01, 0x00, 0x04, 0x0b, 0x08, 0x00, 0x09, 0x00, 0x00, 0x00
        /*0020*/ 	.byte	0x00, 0x00, 0x00, 0x00


//--------------------- .nv.info._Z3addiiPi       --------------------------
	.section	.nv.info._Z3addiiPi,"",@"SHT_CUDA_INFO"
	.sectionflags	@""
	.align	4


	//----- nvinfo : EIATTR_CUDA_API_VERSION
	.align		4
        /*0000*/ 	.byte	0x04, 0x37
        /*0002*/ 	.short	(.L_8 - .L_7)
.L_7:
        /*0004*/ 	.word	0x00000082


	//----- nvinfo : EIATTR_KPARAM_INFO
	.align		4
.L_8:
        /*0008*/ 	.byte	0x04, 0x17
        /*000a*/ 	.short	(.L_10 - .L_9)
.L_9:
        /*000c*/ 	.word	0x00000000
        /*0010*/ 	.short	0x0002
        /*0012*/ 	.short	0x0008
        /*0014*/ 	.byte	0x00, 0xf5, 0x21, 0x00


	//----- nvinfo : EIATTR_KPARAM_INFO
	.align		4
.L_10:
        /*0018*/ 	.byte	0x04, 0x17
        /*001a*/ 	.short	(.L_12 - .L_11)
.L_11:
        /*001c*/ 	.word	0x00000000
        /*0020*/ 	.short	0x0001
        /*0022*/ 	.short	0x0004
        /*0024*/ 	.byte	0x00, 0xf0, 0x11, 0x00


	//----- nvinfo : EIATTR_KPARAM_INFO
	.align		4
.L_12:
        /*0028*/ 	.byte	0x04, 0x17
        /*002a*/ 	.short	(.L_14 - .L_13)
.L_13:
        /*002c*/ 	.word	0x00000000
        /*0030*/ 	.short	0x0000
        /*0032*/ 	.short	0x0000
        /*0034*/ 	.byte	0x00, 0xf0, 0x11, 0x00


	//----- nvinfo : EIATTR_SPARSE_MMA_MASK
	.align		4
.L_14:
        /*0038*/ 	.byte	0x03, 0x50
        /*003a*/ 	.short	0x0000


	//----- nvinfo : EIATTR_MAXREG_COUNT
	.align		4
        /*003c*/ 	.byte	0x03, 0x1b
        /*003e*/ 	.short	0x00ff


	//----- nvinfo : EIATTR_NUM_BARRIERS
	.align		4
        /*0040*/ 	.byte	0x02, 0x4c
        /*0042*/ 	.byte	0x01
	.zero		1


	//----- nvinfo : EIATTR_EXTERNS
	.align		4
        /*0044*/ 	.byte	0x04, 0x0f
        /*0046*/ 	.short	(.L_16 - .L_15)


	//   ....[0]....
	.align		4
.L_15:
        /*0048*/ 	.word	index@(vprintf)


	//----- nvinfo : EIATTR_MERCURY_ISA_VERSION
	.align		4
.L_16:
        /*004c*/ 	.byte	0x03, 0x5f
        /*004e*/ 	.short	0x0101


	//----- nvinfo : EIATTR_VRC_CTA_INIT_COUNT
	.align		4
        /*0050*/ 	.byte	0x02, 0x4a
	.zero		1
	.zero		1


	//----- nvinfo : EIATTR_SYSCALL_OFFSETS
	.align		4
        /*0054*/ 	.byte	0x04, 0x46
        /*0056*/ 	.short	(.L_18 - .L_17)


	//   ....[0]....
.L_17:
        /*0058*/ 	.word	0x000001a0


	//----- nvinfo : EIATTR_EXIT_INSTR_OFFSETS
	.align		4
.L_18:
        /*005c*/ 	.byte	0x04, 0x1c
        /*005e*/ 	.short	(.L_20 - .L_19)


	//   ....[0]....
.L_19:
        /*0060*/ 	.word	0x000000e0


	//   ....[1]....
        /*0064*/ 	.word	0x00000220


	//----- nvinfo : EIATTR_CRS_STACK_SIZE
	.align		4
.L_20:
        /*0068*/ 	.byte	0x04, 0x1e
        /*006a*/ 	.short	(.L_22 - .L_21)
.L_21:
        /*006c*/ 	.word	0x00000000


	//----- nvinfo : EIATTR_CBANK_PARAM_SIZE
	.align		4
.L_22:
        /*0070*/ 	.byte	0x03, 0x19
        /*0072*/ 	.short	0x0010


	//----- nvinfo : EIATTR_PARAM_CBANK
	.align		4
        /*0074*/ 	.byte	0x04, 0x0a
        /*0076*/ 	.short	(.L_24 - .L_23)
	.align		4
.L_23:
        /*0078*/ 	.word	index@(.nv.constant0._Z3addiiPi)
        /*007c*/ 	.short	0x0380
        /*007e*/ 	.short	0x0010


	//----- nvinfo : EIATTR_SW_WAR
	.align		4
.L_24:
        /*0080*/ 	.byte	0x04, 0x36
        /*0082*/ 	.short	(.L_26 - .L_25)
.L_25:
        /*0084*/ 	.word	0x00000008
.L_26:


//--------------------- .nv.callgraph             --------------------------
	.section	.nv.callgraph,"",@"SHT_CUDA_CALLGRAPH"
	.align	4
	.sectionentsize	8
	.align		4
        /*0000*/ 	.word	0x00000000
	.align		4
        /*0004*/ 	.word	0xffffffff
	.align		4
        /*0008*/ 	.word	index@(_Z3addiiPi)
	.align		4
        /*000c*/ 	.word	index@(vprintf)
	.align		4
        /*0010*/ 	.word	0x00000000
	.align		4
        /*0014*/ 	.word	0xfffffffe
	.align		4
        /*0018*/ 	.word	0x00000000
	.align		4
        /*001c*/ 	.word	0xfffffffd
	.align		4
        /*0020*/ 	.word	0x00000000
	.align		4
        /*0024*/ 	.word	0xfffffffc


//--------------------- .nv.constant4             --------------------------
	.section	.nv.constant4,"a",@progbits
	.align	8
	.align		8
.nv.constant4:
        /*0000*/ 	.dword	vprintf
	.align		8
        /*0008*/ 	.dword	$str


//--------------------- .text._Z3addiiPi          --------------------------
	.section	.text._Z3addiiPi,"ax",@progbits
	.align	128
        .global         _Z3addiiPi
        .type           _Z3addiiPi,@function
        .size           _Z3addiiPi,(.L_x_3 - _Z3addiiPi)
        .other          _Z3addiiPi,@"STO_CUDA_ENTRY STV_DEFAULT"
_Z3addiiPi:
.text._Z3addiiPi:
[----:B------:R-:W0:Y:S08]  /*0000*/  LDC R1, c[0x0][0x37c] ;  /* 0x0000df00ff017b82 */ /* 0x000e300000000800 */
[----:B------:R-:W1:Y:S01]  /*0010*/  LDC.64 R4, c[0x0][0x388] ;  /* 0x0000e200ff047b82 */ /* 0x000e620000000a00 */
[----:B------:R-:W1:Y:S01]  /*0020*/  LDCU.64 UR36, c[0x0][0x358] ;  /* 0x00006b00ff2477ac */ /* 0x000e620008000a00 */
[----:B0-----:R-:W-:Y:S01]  /*0030*/  VIADD R1, R1, 0xfffffff8 ;  /* 0xfffffff801017836 */ /* 0x001fe20000000000 */
[----:B-1----:R-:W2:Y:S01]  /*0040*/  LDG.E R5, desc[UR36][R4.64] ;  /* 0x0000002404057981 */ /* 0x002ea2000c1e1900 */
[----:B------:R-:W0:Y:S04]  /*0050*/  LDCU UR5, c[0x0][0x2fc] ;  /* 0x00005f80ff0577ac */ /* 0x000e280008000800 */
[----:B------:R-:W1:Y:S01]  /*0060*/  S2UR UR6, SR_CTAID.X ;  /* 0x00000000000679c3 */ /* 0x000e620000002500 */
[----:B------:R-:W1:Y:S01]  /*0070*/  S2R R18, SR_TID.X ;  /* 0x0000000000127919 */ /* 0x000e620000002100 */
[----:B------:R-:W3:Y:S06]  /*0080*/  LDCU UR4, c[0x0][0x2f8] ;  /* 0x00005f00ff0477ac */ /* 0x000eec0008000800 */
[----:B------:R-:W1:Y:S01]  /*0090*/  LDC R17, c[0x0][0x360] ;  /* 0x0000d800ff117b82 */ /* 0x000e620000000800 */
[----:B---3--:R-:W-:-:S05]  /*00a0*/  IADD3 R2, P1, PT, R1, UR4, RZ ;  /* 0x0000000401027c10 */ /* 0x008fca000ff3e0ff */
[----:B0-----:R-:W-:Y:S02]  /*00b0*/  IMAD.X R16, RZ, RZ, UR5, P1 ;  /* 0x00000005ff107e24 */ /* 0x001fe400088e06ff */
[----:B-1----:R-:W-:-:S05]  /*00c0*/  IMAD R18, R17, UR6, R18 ;  /* 0x0000000611127c24 */ /* 0x002fca000f8e0212 */
[----:B--2---:R-:W-:-:S13]  /*00d0*/  ISETP.GE.AND P0, PT, R18, R5, PT ;  /* 0x000000051200720c */ /* 0x004fda0003f06270 */
[----:B------:R-:W-:Y:S05]  /*00e0*/  @P0 EXIT ;  /* 0x000000000000094d */ /* 0x000fea0003800000 */
[----:B------:R-:W0:Y:S02]  /*00f0*/  LDCU UR4, c[0x0][0x370] ;  /* 0x00006e00ff0477ac */ /* 0x000e240008000800 */
[----:B0-----:R-:W-:-:S07]  /*0100*/  IMAD R17, R17, UR4, RZ ;  /* 0x0000000411117c24 */ /* 0x001fce000f8e02ff */
.L_x_1:
[----:B------:R-:W-:Y:S01]  /*0110*/  MOV R0, 0x0 ;  /* 0x0000000000007802 */ /* 0x000fe20000000f00 */
[----:B------:R0:W-:Y:S01]  /*0120*/  STL [R1], R18 ;  /* 0x0000001201007387 */ /* 0x0001e20000100800 */
[----:B------:R-:W1:Y:S01]  /*0130*/  LDCU.64 UR4, c[0x4][0x8] ;  /* 0x01000100ff0477ac */ /* 0x000e620008000a00 */
[----:B------:R-:W-:Y:S01]  /*0140*/  MOV R6, R2 ;  /* 0x0000000200067202 */ /* 0x000fe20000000f00 */
[----:B------:R0:W2:Y:S01]  /*0150*/  LDC.64 R8, c[0x4][R0] ;  /* 0x0100000000087b82 */ /* 0x0000a20000000a00 */
[----:B------:R-:W-:Y:S01]  /*0160*/  IMAD.MOV.U32 R7, RZ, RZ, R16 ;  /* 0x000000ffff077224 */ /* 0x000fe200078e0010 */
[----:B-1----:R-:W-:Y:S01]  /*0170*/  MOV R4, UR4 ;  /* 0x0000000400047c02 */ /* 0x002fe20008000f00 */
[----:B0-----:R-:W-:-:S07]  /*0180*/  IMAD.U32 R5, RZ, RZ, UR5 ;  /* 0x00000005ff057e24 */ /* 0x001fce000f8e00ff */
[----:B------:R-:W-:-:S07]  /*0190*/  LEPC R20, `(.L_x_0) ;  /* 0x000000001014794e */ /* 0x000fce0000000000 */
[----:B--2---:R-:W-:Y:S05]  /*01a0*/  CALL.ABS.NOINC R8 ;  /* 0x0000000008007343 */ /* 0x004fea0003c00000 */
.L_x_0:
[----:B------:R-:W-:Y:S05]  /*01b0*/  WARPSYNC.ALL ;  /* 0x0000000000007948 */ /* 0x000fea0003800000 */
[----:B------:R-:W0:Y:S08]  /*01c0*/  LDC.64 R4, c[0x0][0x388] ;  /* 0x0000e200ff047b82 */ /* 0x000e300000000a00 */
[----:B------:R-:W-:Y:S06]  /*01d0*/  BAR.SYNC.DEFER_BLOCKING 0x0 ;  /* 0x0000000000007b1d */ /* 0x000fec0000010000 */
[----:B0-----:R-:W2:Y:S01]  /*01e0*/  LDG.E R5, desc[UR36][R4.64] ;  /* 0x0000002404057981 */ /* 0x001ea2000c1e1900 */
[----:B------:R-:W-:-:S04]  /*01f0*/  IADD3 R18, PT, PT, R17, R18, RZ ;  /* 0x0000001211127210 */ /* 0x000fc80007ffe0ff */
[----:B--2---:R-:W-:-:S13]  /*0200*/  ISETP.GE.AND P0, PT, R18, R5, PT ;  /* 0x000000051200720c */ /* 0x004fda0003f06270 */
[----:B------:R-:W-:Y:S05]  /*0210*/  @!P0 BRA `(.L_x_1) ;  /* 0xfffffffc00bc8947 */ /* 0x000fea000383ffff */
[----:B------:R-:W-:Y:S05]  /*0220*/  EXIT ;  /* 0x000000000000794d */ /* 0x000fea0003800000 */
.L_x_2:
[----:B------:R-:W-:-:S00]  /*0230*/  BRA `(.L_x_2) ;  /* 0xfffffffc00fc7947 */ /* 0x000fc0000383ffff */
[----:B------:R-:W-:-:S00]  /*0240*/  NOP ;  /* 0x0000000000007918 */ /* 0x000fc00000000000 */
        /* <DEDUP_REMOVED lines=11> */
.L_x_3:


//--------------------- .nv.global.init           --------------------------
	.section	.nv.global.init,"aw",@progbits
.nv.global.init:
	.type		$str,@object
	.size		$str,(.L_0 - $str)
$str:
        /*0000*/ 	.byte	0x61, 0x20, 0x76, 0x61, 0x6c, 0x74, 0x6f, 0x7a, 0x6f, 0x20, 0x65, 0x72, 0x74, 0x65, 0x6b, 0x65
        /*0010*/ 	.byte	0x3a, 0x20, 0x25, 0x64, 0x0a, 0x00
.L_0:


//--------------------- .nv.shared.reserved.0     --------------------------
	.section	.nv.shared.reserved.0,"aw",@nobits
	.weak		__nv_reservedSMEM_offset_0_alias
	.size		__nv_reservedSMEM_offset_0_alias, 0, 64
	.other		__nv_reservedSMEM_offset_0_alias,@"STO_CUDA_RESERVED_SHARED STV_DEFAULT"
__nv_reservedSMEM_offset_0_alias:
	.zero		0
	.zero		64


//--------------------- .nv.constant0._Z3addiiPi  --------------------------
	.section	.nv.constant0._Z3addiiPi,"a",@progbits
	.sectionflags	@""
	.align	4
.nv.constant0._Z3addiiPi:
	.zero		912


//--------------------- SYMBOLS --------------------------

	.type		.nv.reservedSmem.offset0,@object
	.size		.nv.reservedSmem.offset0,0x4
	.type		vprintf,@function
